//
// Generated by NVIDIA NVVM Compiler
//
// Compiler Build ID: CL-36424714
// Cuda compilation tools, release 13.0, V13.0.88
// Based on NVVM 20.0.0
//

.version 9.0
.target sm_100
.address_size 64

	// .globl	_Z9setOffsetPiii

.visible .entry _Z9setOffsetPiii(
	.param .u64 .ptr .align 1 _Z9setOffsetPiii_param_0,
	.param .u32 _Z9setOffsetPiii_param_1,
	.param .u32 _Z9setOffsetPiii_param_2
)
{
	.reg .pred 	%p<11>;
	.reg .b32 	%r<68>;
	.reg .b64 	%rd<13>;

	ld.param.u64 	%rd5, [_Z9setOffsetPiii_param_0];
	ld.param.u32 	%r37, [_Z9setOffsetPiii_param_1];
	ld.param.u32 	%r38, [_Z9setOffsetPiii_param_2];
	cvta.to.global.u64 	%rd1, %rd5;
	mov.u32 	%r39, %ctaid.x;
	mov.u32 	%r40, %ntid.x;
	mov.u32 	%r41, %tid.x;
	mad.lo.s32 	%r42, %r39, %r40, %r41;
	setp.gt.s32 	%p1, %r42, 0;
	@%p1 bra 	$L__BB0_14;
	mov.b32 	%r43, 0;
	st.global.u32 	[%rd1], %r43;
	setp.lt.s32 	%p2, %r38, 1;
	@%p2 bra 	$L__BB0_14;
	and.b32  	%r1, %r38, 7;
	setp.lt.u32 	%p3, %r38, 8;
	mov.b32 	%r66, 1;
	@%p3 bra 	$L__BB0_6;
	and.b32  	%r46, %r38, 2147483640;
	neg.s32 	%r64, %r46;
	shl.b32 	%r3, %r37, 3;
	mul.lo.s32 	%r60, %r37, 7;
	mul.lo.s32 	%r59, %r37, 6;
	mul.lo.s32 	%r58, %r37, 5;
	shl.b32 	%r57, %r37, 2;
	add.s64 	%rd12, %rd1, 16;
	mul.lo.s32 	%r56, %r37, 3;
	shl.b32 	%r55, %r37, 1;
	mov.b32 	%r63, 0;
	mov.u32 	%r61, %r3;
	mov.u32 	%r62, %r37;
$L__BB0_4:
	.pragma "nounroll";
	st.global.u32 	[%rd12+-12], %r62;
	st.global.u32 	[%rd12+-8], %r55;
	st.global.u32 	[%rd12+-4], %r56;
	st.global.u32 	[%rd12], %r57;
	st.global.u32 	[%rd12+4], %r58;
	st.global.u32 	[%rd12+8], %r59;
	st.global.u32 	[%rd12+12], %r60;
	st.global.u32 	[%rd12+16], %r61;
	add.s32 	%r64, %r64, 8;
	add.s32 	%r63, %r63, 8;
	add.s32 	%r62, %r62, %r3;
	add.s32 	%r61, %r61, %r3;
	add.s32 	%r60, %r60, %r3;
	add.s32 	%r59, %r59, %r3;
	add.s32 	%r58, %r58, %r3;
	add.s32 	%r57, %r57, %r3;
	add.s64 	%rd12, %rd12, 32;
	add.s32 	%r56, %r56, %r3;
	add.s32 	%r55, %r55, %r3;
	setp.ne.s32 	%p4, %r64, 0;
	@%p4 bra 	$L__BB0_4;
	add.s32 	%r66, %r63, 1;
$L__BB0_6:
	setp.eq.s32 	%p5, %r1, 0;
	@%p5 bra 	$L__BB0_14;
	and.b32  	%r32, %r38, 3;
	setp.lt.u32 	%p6, %r1, 4;
	@%p6 bra 	$L__BB0_9;
	mul.lo.s32 	%r47, %r66, %r37;
	mul.wide.u32 	%rd6, %r66, 4;
	add.s64 	%rd7, %rd1, %rd6;
	st.global.u32 	[%rd7], %r47;
	add.s32 	%r48, %r47, %r37;
	st.global.u32 	[%rd7+4], %r48;
	add.s32 	%r49, %r48, %r37;
	st.global.u32 	[%rd7+8], %r49;
	add.s32 	%r50, %r49, %r37;
	st.global.u32 	[%rd7+12], %r50;
	add.s32 	%r66, %r66, 4;
$L__BB0_9:
	setp.eq.s32 	%p7, %r32, 0;
	@%p7 bra 	$L__BB0_14;
	setp.eq.s32 	%p8, %r32, 1;
	@%p8 bra 	$L__BB0_12;
	mul.lo.s32 	%r51, %r66, %r37;
	mul.wide.u32 	%rd8, %r66, 4;
	add.s64 	%rd9, %rd1, %rd8;
	st.global.u32 	[%rd9], %r51;
	add.s32 	%r52, %r51, %r37;
	st.global.u32 	[%rd9+4], %r52;
	add.s32 	%r66, %r66, 2;
$L__BB0_12:
	and.b32  	%r53, %r38, 1;
	setp.eq.b32 	%p9, %r53, 1;
	not.pred 	%p10, %p9;
	@%p10 bra 	$L__BB0_14;
	mul.lo.s32 	%r54, %r66, %r37;
	mul.wide.u32 	%rd10, %r66, 4;
	add.s64 	%rd11, %rd1, %rd10;
	st.global.u32 	[%rd11], %r54;
$L__BB0_14:
	ret;

}


// ===== COMPILED SASS (sm_100) =====

	.target	sm_100

	.elftype	@"ET_EXEC"


//--------------------- .note.nv.tkinfo           --------------------------
	.section	.note.nv.tkinfo,"",@"SHT_NOTE"
	.sectionflags	@"SHF_NOTE_NV_TKINFO"
	.tkinfo
        /*0018*/ 	.word	0x00000002
        /*0030*/ 	.string	""
        /*0030*/ 	.string	"ptxas"
        /*0030*/ 	.string	"Cuda compilation tools, release 13.0, V13.0.88"
        /*0030*/ 	.string	"Build cuda_13.0.r13.0/compiler.36424714_0"
        /*0030*/ 	.string	"-arch sm_100 -m 64 "



//--------------------- .note.nv.cuinfo           --------------------------
	.section	.note.nv.cuinfo,"",@"SHT_NOTE"
	.sectionflags	@"SHF_NOTE_NV_CUINFO"
        /*0018*/ 	.short	0x0002
        /*001a*/ 	.short	0x0064
        /*001c*/ 	.short	0x0082
	.zero		2


//--------------------- .nv.info                  --------------------------
	.section	.nv.info,"",@"SHT_CUDA_INFO"
	.align	4


	//----- nvinfo : EIATTR_REGCOUNT
	.align		4
        /*0000*/ 	.byte	0x04, 0x2f
        /*0002*/ 	.short	(.L_1 - .L_0)
	.align		4
.L_0:
        /*0004*/ 	.word	index@(_Z9setOffsetPiii)
        /*0008*/ 	.word	0x00000018


	//----- nvinfo : EIATTR_FRAME_SIZE
	.align		4
.L_1:
        /*000c*/ 	.byte	0x04, 0x11
        /*000e*/ 	.short	(.L_3 - .L_2)
	.align		4
.L_2:
        /*0010*/ 	.word	index@(_Z9setOffsetPiii)
        /*0014*/ 	.word	0x00000000


	//----- nvinfo : EIATTR_MIN_STACK_SIZE
	.align		4
.L_3:
        /*0018*/ 	.byte	0x04, 0x12
        /*001a*/ 	.short	(.L_5 - .L_4)
	.align		4
.L_4:
        /*001c*/ 	.word	index@(_Z9setOffsetPiii)
        /*0020*/ 	.word	0x00000000
.L_5:


//--------------------- .nv.compat                --------------------------
	.section	.nv.compat,"",@"SHT_CUDA_COMPAT_INFO"
	.align	4
        /*0000*/ 	.byte	0x02, 0x09, 0x00, 0x00, 0x02, 0x02, 0x01, 0x00, 0x02, 0x05, 0x05, 0x00, 0x03, 0x07, 0x01, 0x01
        /*0010*/ 	.byte	0x02, 0x03, 0x00, 0x00, 0x02, 0x06, 0x01, 0x00, 0x04, 0x0b, 0x08, 0x00, 0x09, 0x00, 0x00, 0x00
        /*0020*/ 	.byte	0x00, 0x00, 0x00, 0x00


//--------------------- .nv.info._Z9setOffsetPiii --------------------------
	.section	.nv.info._Z9setOffsetPiii,"",@"SHT_CUDA_INFO"
	.sectionflags	@""
	.align	4


	//----- nvinfo : EIATTR_CUDA_API_VERSION
	.align		4
        /*0000*/ 	.byte	0x04, 0x37
        /*0002*/ 	.short	(.L_7 - .L_6)
.L_6:
        /*0004*/ 	.word	0x00000082


	//----- nvinfo : EIATTR_KPARAM_INFO
	.align		4
.L_7:
        /*0008*/ 	.byte	0x04, 0x17
        /*000a*/ 	.short	(.L_9 - .L_8)
.L_8:
        /*000c*/ 	.word	0x00000000
        /*0010*/ 	.short	0x0002
        /*0012*/ 	.short	0x000c
        /*0014*/ 	.byte	0x00, 0xf0, 0x11, 0x00


	//----- nvinfo : EIATTR_KPARAM_INFO
	.align		4
.L_9:
        /*0018*/ 	.byte	0x04, 0x17
        /*001a*/ 	.short	(.L_11 - .L_10)
.L_10:
        /*001c*/ 	.word	0x00000000
        /*0020*/ 	.short	0x0001
        /*0022*/ 	.short	0x0008
        /*0024*/ 	.byte	0x00, 0xf0, 0x11, 0x00


	//----- nvinfo : EIATTR_KPARAM_INFO
	.align		4
.L_11:
        /*0028*/ 	.byte	0x04, 0x17
        /*002a*/ 	.short	(.L_13 - .L_12)
.L_12:
        /*002c*/ 	.word	0x00000000
        /*0030*/ 	.short	0x0000
        /*0032*/ 	.short	0x0000
        /*0034*/ 	.byte	0x00, 0xf5, 0x21, 0x00


	//----- nvinfo : EIATTR_SPARSE_MMA_MASK
	.align		4
.L_13:
        /*0038*/ 	.byte	0x03, 0x50
        /*003a*/ 	.short	0x0000


	//----- nvinfo : EIATTR_MAXREG_COUNT
	.align		4
        /*003c*/ 	.byte	0x03, 0x1b
        /*003e*/ 	.short	0x00ff


	//----- nvinfo : EIATTR_MERCURY_ISA_VERSION
	.align		4
        /*0040*/ 	.byte	0x03, 0x5f
        /*0042*/ 	.short	0x0101


	//----- nvinfo : EIATTR_VRC_CTA_INIT_COUNT
	.align		4
        /*0044*/ 	.byte	0x02, 0x4a
	.zero		1
	.zero		1


	//----- nvinfo : EIATTR_EXIT_INSTR_OFFSETS
	.align		4
        /*0048*/ 	.byte	0x04, 0x1c
        /*004a*/ 	.short	(.L_15 - .L_14)


	//   ....[0]....
.L_14:
        /*004c*/ 	.word	0x00000060


	//   ....[1]....
        /*0050*/ 	.word	0x000000c0


	//   ....[2]....
        /*0054*/ 	.word	0x00000440


	//   ....[3]....
        /*0058*/ 	.word	0x00000550


	//   ....[4]....
        /*005c*/ 	.word	0x00000620


	//   ....[5]....
        /*0060*/ 	.word	0x00000680


	//----- nvinfo : EIATTR_CBANK_PARAM_SIZE
	.align		4
.L_15:
        /*0064*/ 	.byte	0x03, 0x19
        /*0066*/ 	.short	0x0010


	//----- nvinfo : EIATTR_PARAM_CBANK
	.align		4
        /*0068*/ 	.byte	0x04, 0x0a
        /*006a*/ 	.short	(.L_17 - .L_16)
	.align		4
.L_16:
        /*006c*/ 	.word	index@(.nv.constant0._Z9setOffsetPiii)
        /*0070*/ 	.short	0x0380
        /*0072*/ 	.short	0x0010


	//----- nvinfo : EIATTR_SW_WAR
	.align		4
.L_17:
        /*0074*/ 	.byte	0x04, 0x36
        /*0076*/ 	.short	(.L_19 - .L_18)
.L_18:
        /*0078*/ 	.word	0x00000008
.L_19:


//--------------------- .nv.callgraph             --------------------------
	.section	.nv.callgraph,"",@"SHT_CUDA_CALLGRAPH"
	.align	4
	.sectionentsize	8
	.align		4
        /*0000*/ 	.word	0x00000000
	.align		4
        /*0004*/ 	.word	0xffffffff
	.align		4
        /*0008*/ 	.word	0x00000000
	.align		4
        /*000c*/ 	.word	0xfffffffe
	.align		4
        /*0010*/ 	.word	0x00000000
	.align		4
        /*0014*/ 	.word	0xfffffffd
	.align		4
        /*0018*/ 	.word	0x00000000
	.align		4
        /*001c*/ 	.word	0xfffffffc


//--------------------- .text._Z9setOffsetPiii    --------------------------
	.section	.text._Z9setOffsetPiii,"ax",@progbits
	.align	128
        .global         _Z9setOffsetPiii
        .type           _Z9setOffsetPiii,@function
        .size           _Z9setOffsetPiii,(.L_x_5 - _Z9setOffsetPiii)
        .other          _Z9setOffsetPiii,@"STO_CUDA_ENTRY STV_DEFAULT"
_Z9setOffsetPiii:
.text._Z9setOffsetPiii:
[----:B------:R-:W-:Y:S01]  /*0000*/  LDC R1, c[0x0][0x37c] ;  /* 0x0000df00ff017b82 */ /* 0x000fe20000000800 */
[----:B------:R-:W0:Y:S07]  /*0010*/  S2R R3, SR_TID.X ;  /* 0x0000000000037919 */ /* 0x000e2e0000002100 */
[----:B------:R-:W0:Y:S08]  /*0020*/  S2UR UR4, SR_CTAID.X ;  /* 0x00000000000479c3 */ /* 0x000e300000002500 */
[----:B------:R-:W0:Y:S02]  /*0030*/  LDC R0, c[0x0][0x360] ;  /* 0x0000d800ff007b82 */ /* 0x000e240000000800 */
[----:B0-----:R-:W-:-:S05]  /*0040*/  IMAD R0, R0, UR4, R3 ;  /* 0x0000000400007c24 */ /* 0x001fca000f8e0203 */
[----:B------:R-:W-:-:S13]  /*0050*/  ISETP.GT.AND P0, PT, R0, RZ, PT ;  /* 0x000000ff0000720c */ /* 0x000fda0003f04270 */
[----:B------:R-:W-:Y:S05]  /*0060*/  @P0 EXIT ;  /* 0x000000000000094d */ /* 0x000fea0003800000 */
[----:B------:R-:W0:Y:S01]  /*0070*/  LDC R8, c[0x0][0x38c] ;  /* 0x0000e300ff087b82 */ /* 0x000e220000000800 */
[----:B------:R-:W1:Y:S07]  /*0080*/  LDCU.64 UR14, c[0x0][0x358] ;  /* 0x00006b00ff0e77ac */ /* 0x000e6e0008000a00 */
[----:B------:R-:W1:Y:S01]  /*0090*/  LDC.64 R2, c[0x0][0x380] ;  /* 0x0000e000ff027b82 */ /* 0x000e620000000a00 */
[----:B0-----:R-:W-:Y:S01]  /*00a0*/  ISETP.GE.AND P0, PT, R8, 0x1, PT ;  /* 0x000000010800780c */ /* 0x001fe20003f06270 */
[----:B-1----:R0:W-:-:S12]  /*00b0*/  STG.E desc[UR14][R2.64], RZ ;  /* 0x000000ff02007986 */ /* 0x0021d8000c10190e */
[----:B------:R-:W-:Y:S05]  /*00c0*/  @!P0 EXIT ;  /* 0x000000000000894d */ /* 0x000fea0003800000 */
[C---:B------:R-:W-:Y:S01]  /*00d0*/  ISETP.GE.U32.AND P0, PT, R8.reuse, 0x8, PT ;  /* 0x000000080800780c */ /* 0x040fe20003f06070 */
[----:B------:R-:W-:Y:S01]  /*00e0*/  IMAD.MOV.U32 R5, RZ, RZ, 0x1 ;  /* 0x00000001ff057424 */ /* 0x000fe200078e00ff */
[----:B------:R-:W-:-:S11]  /*00f0*/  LOP3.LUT R10, R8, 0x7, RZ, 0xc0, !PT ;  /* 0x00000007080a7812 */ /* 0x000fd600078ec0ff */
[----:B------:R-:W-:Y:S05]  /*0100*/  @!P0 BRA `(.L_x_0) ;  /* 0x0000000000c88947 */ /* 0x000fea0003800000 */
[----:B------:R-:W1:Y:S01]  /*0110*/  LDCU.64 UR6, c[0x0][0x380] ;  /* 0x00007000ff0677ac */ /* 0x000e620008000a00 */
[----:B------:R-:W-:Y:S01]  /*0120*/  LOP3.LUT R0, R8, 0x7ffffff8, RZ, 0xc0, !PT ;  /* 0x7ffffff808007812 */ /* 0x000fe200078ec0ff */
[----:B------:R-:W-:Y:S01]  /*0130*/  IMAD.MOV.U32 R4, RZ, RZ, RZ ;  /* 0x000000ffff047224 */ /* 0x000fe200078e00ff */
[----:B------:R-:W2:Y:S02]  /*0140*/  LDCU UR4, c[0x0][0x388] ;  /* 0x00007100ff0477ac */ /* 0x000ea40008000800 */
[----:B------:R-:W-:Y:S01]  /*0150*/  IADD3 R0, PT, PT, -R0, RZ, RZ ;  /* 0x000000ff00007210 */ /* 0x000fe20007ffe1ff */
[----:B------:R-:W3:Y:S01]  /*0160*/  LDCU UR13, c[0x0][0x388] ;  /* 0x00007100ff0d77ac */ /* 0x000ee20008000800 */
[----:B-1----:R-:W-:-:S04]  /*0170*/  UIADD3 UR5, UP0, UPT, UR6, 0x10, URZ ;  /* 0x0000001006057890 */ /* 0x002fc8000ff1e0ff */
[----:B------:R-:W-:Y:S02]  /*0180*/  UIADD3.X UR6, UPT, UPT, URZ, UR7, URZ, UP0, !UPT ;  /* 0x00000007ff067290 */ /* 0x000fe400087fe4ff */
[----:B--2---:R-:W-:Y:S01]  /*0190*/  USHF.L.U32 UR8, UR4, 0x3, URZ ;  /* 0x0000000304087899 */ /* 0x004fe200080006ff */
[----:B------:R-:W-:Y:S01]  /*01a0*/  MOV R6, UR5 ;  /* 0x0000000500067c02 */ /* 0x000fe20008000f00 */
[----:B------:R-:W-:Y:S01]  /*01b0*/  UIMAD UR7, UR4, 0x7, URZ ;  /* 0x00000007040778a4 */ /* 0x000fe2000f8e02ff */
[----:B---3--:R-:W-:Y:S01]  /*01c0*/  IMAD.U32 R19, RZ, RZ, UR13 ;  /* 0x0000000dff137e24 */ /* 0x008fe2000f8e00ff */
[----:B------:R-:W-:Y:S01]  /*01d0*/  UIMAD UR9, UR4, 0x6, URZ ;  /* 0x00000006040978a4 */ /* 0x000fe2000f8e02ff */
[----:B------:R-:W-:Y:S01]  /*01e0*/  IMAD.U32 R21, RZ, RZ, UR6 ;  /* 0x00000006ff157e24 */ /* 0x000fe2000f8e00ff */
[----:B------:R-:W-:Y:S01]  /*01f0*/  UIMAD UR10, UR4, 0x5, URZ ;  /* 0x00000005040a78a4 */ /* 0x000fe2000f8e02ff */
[----:B------:R-:W-:Y:S01]  /*0200*/  MOV R17, UR8 ;  /* 0x0000000800117c02 */ /* 0x000fe20008000f00 */
[----:B------:R-:W-:Y:S01]  /*0210*/  USHF.L.U32 UR11, UR4, 0x2, URZ ;  /* 0x00000002040b7899 */ /* 0x000fe200080006ff */
[----:B------:R-:W-:Y:S01]  /*0220*/  IMAD.U32 R5, RZ, RZ, UR7 ;  /* 0x00000007ff057e24 */ /* 0x000fe2000f8e00ff */
[----:B------:R-:W-:Y:S01]  /*0230*/  UIMAD UR12, UR4, 0x3, URZ ;  /* 0x00000003040c78a4 */ /* 0x000fe2000f8e02ff */
[----:B------:R-:W-:Y:S01]  /*0240*/  MOV R7, UR9 ;  /* 0x0000000900077c02 */ /* 0x000fe20008000f00 */
[----:B------:R-:W-:Y:S01]  /*0250*/  USHF.L.U32 UR4, UR4, 0x1, URZ ;  /* 0x0000000104047899 */ /* 0x000fe200080006ff */
[----:B------:R-:W-:-:S02]  /*0260*/  IMAD.U32 R9, RZ, RZ, UR10 ;  /* 0x0000000aff097e24 */ /* 0x000fc4000f8e00ff */
[----:B------:R-:W-:Y:S02]  /*0270*/  IMAD.U32 R11, RZ, RZ, UR11 ;  /* 0x0000000bff0b7e24 */ /* 0x000fe4000f8e00ff */
[----:B------:R-:W-:Y:S02]  /*0280*/  IMAD.U32 R13, RZ, RZ, UR12 ;  /* 0x0000000cff0d7e24 */ /* 0x000fe4000f8e00ff */
[----:B------:R-:W-:-:S07]  /*0290*/  IMAD.U32 R15, RZ, RZ, UR4 ;  /* 0x00000004ff0f7e24 */ /* 0x000fce000f8e00ff */
.L_x_1:
[----:B0-----:R-:W-:Y:S01]  /*02a0*/  IMAD.MOV.U32 R2, RZ, RZ, R6 ;  /* 0x000000ffff027224 */ /* 0x001fe200078e0006 */
[----:B------:R-:W-:Y:S01]  /*02b0*/  MOV R3, R21 ;  /* 0x0000001500037202 */ /* 0x000fe20000000f00 */
[----:B------:R-:W-:Y:S02]  /*02c0*/  VIADD R0, R0, 0x8 ;  /* 0x0000000800007836 */ /* 0x000fe40000000000 */
[----:B------:R-:W-:Y:S01]  /*02d0*/  VIADD R4, R4, 0x8 ;  /* 0x0000000804047836 */ /* 0x000fe20000000000 */
[----:B------:R-:W-:Y:S01]  /*02e0*/  IADD3 R6, P0, PT, R2, 0x20, RZ ;  /* 0x0000002002067810 */ /* 0x000fe20007f1e0ff */
[----:B------:R0:W-:Y:S03]  /*02f0*/  STG.E desc[UR14][R2.64+-0xc], R19 ;  /* 0xfffff41302007986 */ /* 0x0001e6000c10190e */
[----:B------:R-:W-:Y:S01]  /*0300*/  IADD3.X R21, PT, PT, RZ, R3, RZ, P0, !PT ;  /* 0x00000003ff157210 */ /* 0x000fe200007fe4ff */
[----:B------:R1:W-:Y:S01]  /*0310*/  STG.E desc[UR14][R2.64+-0x8], R15 ;  /* 0xfffff80f02007986 */ /* 0x0003e2000c10190e */
[----:B------:R-:W-:-:S03]  /*0320*/  ISETP.NE.AND P0, PT, R0, RZ, PT ;  /* 0x000000ff0000720c */ /* 0x000fc60003f05270 */
[----:B------:R2:W-:Y:S04]  /*0330*/  STG.E desc[UR14][R2.64+-0x4], R13 ;  /* 0xfffffc0d02007986 */ /* 0x0005e8000c10190e */
[----:B------:R3:W-:Y:S01]  /*0340*/  STG.E desc[UR14][R2.64], R11 ;  /* 0x0000000b02007986 */ /* 0x0007e2000c10190e */
[----:B0-----:R-:W-:-:S03]  /*0350*/  IADD3 R19, PT, PT, R19, UR8, RZ ;  /* 0x0000000813137c10 */ /* 0x001fc6000fffe0ff */
[----:B------:R0:W-:Y:S01]  /*0360*/  STG.E desc[UR14][R2.64+0x4], R9 ;  /* 0x0000040902007986 */ /* 0x0001e2000c10190e */
[----:B-1----:R-:W-:-:S03]  /*0370*/  VIADD R15, R15, UR8 ;  /* 0x000000080f0f7c36 */ /* 0x002fc60008000000 */
[----:B------:R1:W-:Y:S01]  /*0380*/  STG.E desc[UR14][R2.64+0x8], R7 ;  /* 0x0000080702007986 */ /* 0x0003e2000c10190e */
[----:B--2---:R-:W-:-:S03]  /*0390*/  IADD3 R13, PT, PT, R13, UR8, RZ ;  /* 0x000000080d0d7c10 */ /* 0x004fc6000fffe0ff */
[----:B------:R2:W-:Y:S01]  /*03a0*/  STG.E desc[UR14][R2.64+0xc], R5 ;  /* 0x00000c0502007986 */ /* 0x0005e2000c10190e */
[----:B---3--:R-:W-:-:S03]  /*03b0*/  VIADD R11, R11, UR8 ;  /* 0x000000080b0b7c36 */ /* 0x008fc60008000000 */
[----:B------:R3:W-:Y:S01]  /*03c0*/  STG.E desc[UR14][R2.64+0x10], R17 ;  /* 0x0000101102007986 */ /* 0x0007e2000c10190e */
[----:B0-----:R-:W-:Y:S01]  /*03d0*/  IADD3 R9, PT, PT, R9, UR8, RZ ;  /* 0x0000000809097c10 */ /* 0x001fe2000fffe0ff */
[----:B-1----:R-:W-:Y:S01]  /*03e0*/  VIADD R7, R7, UR8 ;  /* 0x0000000807077c36 */ /* 0x002fe20008000000 */
[----:B--2---:R-:W-:Y:S01]  /*03f0*/  IADD3 R5, PT, PT, R5, UR8, RZ ;  /* 0x0000000805057c10 */ /* 0x004fe2000fffe0ff */
[----:B---3--:R-:W-:Y:S01]  /*0400*/  VIADD R17, R17, UR8 ;  /* 0x0000000811117c36 */ /* 0x008fe20008000000 */
[----:B------:R-:W-:Y:S06]  /*0410*/  @P0 BRA `(.L_x_1) ;  /* 0xfffffffc00a00947 */ /* 0x000fec000383ffff */
[----:B------:R-:W-:-:S07]  /*0420*/  IADD3 R5, PT, PT, R4, 0x1, RZ ;  /* 0x0000000104057810 */ /* 0x000fce0007ffe0ff */
.L_x_0:
[----:B------:R-:W-:-:S13]  /*0430*/  ISETP.NE.AND P0, PT, R10, RZ, PT ;  /* 0x000000ff0a00720c */ /* 0x000fda0003f05270 */
[----:B------:R-:W-:Y:S05]  /*0440*/  @!P0 EXIT ;  /* 0x000000000000894d */ /* 0x000fea0003800000 */
[----:B------:R-:W-:Y:S02]  /*0450*/  ISETP.GE.U32.AND P0, PT, R10, 0x4, PT ;  /* 0x000000040a00780c */ /* 0x000fe40003f06070 */
[----:B------:R-:W-:-:S04]  /*0460*/  LOP3.LUT R4, R8, 0x3, RZ, 0xc0, !PT ;  /* 0x0000000308047812 */ /* 0x000fc800078ec0ff */
[----:B------:R-:W-:-:S07]  /*0470*/  ISETP.NE.AND P1, PT, R4, RZ, PT ;  /* 0x000000ff0400720c */ /* 0x000fce0003f25270 */
[----:B------:R-:W-:Y:S06]  /*0480*/  @!P0 BRA `(.L_x_2) ;  /* 0x0000000000308947 */ /* 0x000fec0003800000 */
[----:B------:R-:W1:Y:S01]  /*0490*/  LDCU UR4, c[0x0][0x388] ;  /* 0x00007100ff0477ac */ /* 0x000e620008000800 */
[----:B0-----:R-:W0:Y:S01]  /*04a0*/  LDC.64 R2, c[0x0][0x380] ;  /* 0x0000e000ff027b82 */ /* 0x001e220000000a00 */
[----:B-1----:R-:W-:-:S04]  /*04b0*/  IMAD R7, R5, UR4, RZ ;  /* 0x0000000405077c24 */ /* 0x002fc8000f8e02ff */
[----:B------:R-:W-:Y:S02]  /*04c0*/  VIADD R9, R7, UR4 ;  /* 0x0000000407097c36 */ /* 0x000fe40008000000 */
[C---:B0-----:R-:W-:Y:S01]  /*04d0*/  IMAD.WIDE.U32 R2, R5.reuse, 0x4, R2 ;  /* 0x0000000405027825 */ /* 0x041fe200078e0002 */
[----:B------:R-:W-:Y:S02]  /*04e0*/  IADD3 R5, PT, PT, R5, 0x4, RZ ;  /* 0x0000000405057810 */ /* 0x000fe40007ffe0ff */
[----:B------:R-:W-:Y:S02]  /*04f0*/  IADD3 R11, PT, PT, R9, UR4, RZ ;  /* 0x00000004090b7c10 */ /* 0x000fe4000fffe0ff */
[----:B------:R1:W-:Y:S03]  /*0500*/  STG.E desc[UR14][R2.64], R7 ;  /* 0x0000000702007986 */ /* 0x0003e6000c10190e */
[----:B------:R-:W-:Y:S01]  /*0510*/  VIADD R13, R11, UR4 ;  /* 0x000000040b0d7c36 */ /* 0x000fe20008000000 */
[----:B------:R1:W-:Y:S04]  /*0520*/  STG.E desc[UR14][R2.64+0x4], R9 ;  /* 0x0000040902007986 */ /* 0x0003e8000c10190e */
[----:B------:R1:W-:Y:S04]  /*0530*/  STG.E desc[UR14][R2.64+0x8], R11 ;  /* 0x0000080b02007986 */ /* 0x0003e8000c10190e */
[----:B------:R1:W-:Y:S02]  /*0540*/  STG.E desc[UR14][R2.64+0xc], R13 ;  /* 0x00000c0d02007986 */ /* 0x0003e4000c10190e */
.L_x_2:
[----:B------:R-:W-:Y:S05]  /*0550*/  @!P1 EXIT ;  /* 0x000000000000994d */ /* 0x000fea0003800000 */
[----:B------:R-:W-:Y:S02]  /*0560*/  ISETP.NE.AND P0, PT, R4, 0x1, PT ;  /* 0x000000010400780c */ /* 0x000fe40003f05270 */
[----:B------:R-:W-:-:S04]  /*0570*/  LOP3.LUT R0, R8, 0x1, RZ, 0xc0, !PT ;  /* 0x0000000108007812 */ /* 0x000fc800078ec0ff */
[----:B------:R-:W-:-:S07]  /*0580*/  ISETP.NE.U32.AND P1, PT, R0, 0x1, PT ;  /* 0x000000010000780c */ /* 0x000fce0003f25070 */
[----:B------:R-:W-:Y:S06]  /*0590*/  @!P0 BRA `(.L_x_3) ;  /* 0x0000000000208947 */ /* 0x000fec0003800000 */
[----:B01----:R-:W0:Y:S01]  /*05a0*/  LDC.64 R2, c[0x0][0x380] ;  /* 0x0000e000ff027b82 */ /* 0x003e220000000a00 */
[----:B------:R-:W1:Y:S02]  /*05b0*/  LDCU UR4, c[0x0][0x388] ;  /* 0x00007100ff0477ac */ /* 0x000e640008000800 */
[----:B-1----:R-:W-:-:S04]  /*05c0*/  IMAD R7, R5, UR4, RZ ;  /* 0x0000000405077c24 */ /* 0x002fc8000f8e02ff */
[----:B------:R-:W-:Y:S02]  /*05d0*/  VIADD R9, R7, UR4 ;  /* 0x0000000407097c36 */ /* 0x000fe40008000000 */
[C---:B0-----:R-:W-:Y:S01]  /*05e0*/  IMAD.WIDE.U32 R2, R5.reuse, 0x4, R2 ;  /* 0x0000000405027825 */ /* 0x041fe200078e0002 */
[----:B------:R-:W-:-:S04]  /*05f0*/  IADD3 R5, PT, PT, R5, 0x2, RZ ;  /* 0x0000000205057810 */ /* 0x000fc80007ffe0ff */
[----:B------:R2:W-:Y:S04]  /*0600*/  STG.E desc[UR14][R2.64], R7 ;  /* 0x0000000702007986 */ /* 0x0005e8000c10190e */
[----:B------:R2:W-:Y:S02]  /*0610*/  STG.E desc[UR14][R2.64+0x4], R9 ;  /* 0x0000040902007986 */ /* 0x0005e4000c10190e */
.L_x_3:
[----:B------:R-:W-:Y:S05]  /*0620*/  @P1 EXIT ;  /* 0x000000000000194d */ /* 0x000fea0003800000 */
[----:B012---:R-:W0:Y:S01]  /*0630*/  LDC.64 R2, c[0x0][0x380] ;  /* 0x0000e000ff027b82 */ /* 0x007e220000000a00 */
[----:B------:R-:W1:Y:S01]  /*0640*/  LDCU UR4, c[0x0][0x388] ;  /* 0x00007100ff0477ac */ /* 0x000e620008000800 */
[----:B0-----:R-:W-:-:S04]  /*0650*/  IMAD.WIDE.U32 R2, R5, 0x4, R2 ;  /* 0x0000000405027825 */ /* 0x001fc800078e0002 */
[----:B-1----:R-:W-:-:S05]  /*0660*/  IMAD R5, R5, UR4, RZ ;  /* 0x0000000405057c24 */ /* 0x002fca000f8e02ff */
[----:B------:R-:W-:Y:S01]  /*0670*/  STG.E desc[UR14][R2.64], R5 ;  /* 0x0000000502007986 */ /* 0x000fe2000c10190e */
[----:B------:R-:W-:Y:S05]  /*0680*/  EXIT ;  /* 0x000000000000794d */ /* 0x000fea0003800000 */
.L_x_4:
[----:B------:R-:W-:-:S00]  /*0690*/  BRA `(.L_x_4) ;  /* 0xfffffffc00fc7947 */ /* 0x000fc0000383ffff */
[----:B------:R-:W-:-:S00]  /*06a0*/  NOP ;  /* 0x0000000000007918 */ /* 0x000fc00000000000 */
        /* <DEDUP_REMOVED lines=13> */
.L_x_5:


//--------------------- .nv.shared.reserved.0     --------------------------
	.section	.nv.shared.reserved.0,"aw",@nobits
	.weak		__nv_reservedSMEM_offset_0_alias
	.size		__nv_reservedSMEM_offset_0_alias, 0, 64
	.other		__nv_reservedSMEM_offset_0_alias,@"STO_CUDA_RESERVED_SHARED STV_DEFAULT"
__nv_reservedSMEM_offset_0_alias:
	.zero		0
	.zero		64


//--------------------- .nv.constant0._Z9setOffsetPiii --------------------------
	.section	.nv.constant0._Z9setOffsetPiii,"a",@progbits
	.sectionflags	@""
	.align	4
.nv.constant0._Z9setOffsetPiii:
	.zero		912


//--------------------- SYMBOLS --------------------------

	.type		.nv.reservedSmem.offset0,@object
	.size		.nv.reservedSmem.offset0,0x4
